	.headerflags	@"EF_CUDA_TEXMODE_UNIFIED EF_CUDA_64BIT_ADDRESS EF_CUDA_ACCELERATORS EF_CUDA_SM90 EF_CUDA_VIRTUAL_SM(EF_CUDA_SM90)"
	.elftype	@"ET_EXEC"


//--------------------- .nv.info                  --------------------------
	.section	.nv.info,"",@"SHT_CUDA_INFO"
	.align	4


	//----- nvinfo : EIATTR_REGCOUNT
	.align		4
        /*0000*/ 	.byte	0x04, 0x2f
        /*0002*/ 	.short	(.L_1 - .L_0)
	.align		4
.L_0:
        /*0004*/ 	.word	index@(triton_poi_fused_convolution_16)
        /*0008*/ 	.word	0x00000011


	//----- nvinfo : EIATTR_MIN_STACK_SIZE
	.align		4
.L_1:
        /*000c*/ 	.byte	0x04, 0x12
        /*000e*/ 	.short	(.L_3 - .L_2)
	.align		4
.L_2:
        /*0010*/ 	.word	index@(triton_poi_fused_convolution_16)
        /*0014*/ 	.word	0x00000000


	//----- nvinfo : EIATTR_FRAME_SIZE
	.align		4
.L_3:
        /*0018*/ 	.byte	0x04, 0x11
        /*001a*/ 	.short	(.L_5 - .L_4)
	.align		4
.L_4:
        /*001c*/ 	.word	index@(triton_poi_fused_convolution_16)
        /*0020*/ 	.word	0x00000000


	//----- nvinfo : EIATTR_MIN_STACK_SIZE
	.align		4
.L_5:
        /*0024*/ 	.byte	0x04, 0x12
        /*0026*/ 	.short	(.L_7 - .L_6)
	.align		4
.L_6:
        /*0028*/ 	.word	index@(triton_poi_fused_convolution_16)
        /*002c*/ 	.word	0x00000000
.L_7:


//--------------------- .nv.info.triton_poi_fused_convolution_16 --------------------------
	.section	.nv.info.triton_poi_fused_convolution_16,"",@"SHT_CUDA_INFO"
	.sectionflags	@""
	.align	4


	//----- nvinfo : EIATTR_CUDA_API_VERSION
	.align		4
        /*0000*/ 	.byte	0x04, 0x37
        /*0002*/ 	.short	(.L_9 - .L_8)
.L_8:
        /*0004*/ 	.word	0x0000007c


	//----- nvinfo : EIATTR_KPARAM_INFO
	.align		4
.L_9:
        /*0008*/ 	.byte	0x04, 0x17
        /*000a*/ 	.short	(.L_11 - .L_10)
.L_10:
        /*000c*/ 	.word	0x00000000
        /*0010*/ 	.short	0x0004
        /*0012*/ 	.short	0x001c
        /*0014*/ 	.byte	0x00, 0xf0, 0x11, 0x00


	//----- nvinfo : EIATTR_KPARAM_INFO
	.align		4
.L_11:
        /*0018*/ 	.byte	0x04, 0x17
        /*001a*/ 	.short	(.L_13 - .L_12)
.L_12:
        /*001c*/ 	.word	0x00000000
        /*0020*/ 	.short	0x0003
        /*0022*/ 	.short	0x0018
        /*0024*/ 	.byte	0x00, 0xf0, 0x11, 0x00


	//----- nvinfo : EIATTR_KPARAM_INFO
	.align		4
.L_13:
        /*0028*/ 	.byte	0x04, 0x17
        /*002a*/ 	.short	(.L_15 - .L_14)
.L_14:
        /*002c*/ 	.word	0x00000000
        /*0030*/ 	.short	0x0002
        /*0032*/ 	.short	0x0010
        /*0034*/ 	.byte	0x00, 0xf4, 0x21, 0x00


	//----- nvinfo : EIATTR_KPARAM_INFO
	.align		4
.L_15:
        /*0038*/ 	.byte	0x04, 0x17
        /*003a*/ 	.short	(.L_17 - .L_16)
.L_16:
        /*003c*/ 	.word	0x00000000
        /*0040*/ 	.short	0x0001
        /*0042*/ 	.short	0x0008
        /*0044*/ 	.byte	0x00, 0xf4, 0x21, 0x00


	//----- nvinfo : EIATTR_KPARAM_INFO
	.align		4
.L_17:
        /*0048*/ 	.byte	0x04, 0x17
        /*004a*/ 	.short	(.L_19 - .L_18)
.L_18:
        /*004c*/ 	.word	0x00000000
        /*0050*/ 	.short	0x0000
        /*0052*/ 	.short	0x0000
        /*0054*/ 	.byte	0x00, 0xf4, 0x21, 0x00


	//----- nvinfo : EIATTR_SPARSE_MMA_MASK
	.align		4
.L_19:
        /*0058*/ 	.byte	0x03, 0x50
        /*005a*/ 	.short	0x0000


	//----- nvinfo : EIATTR_MAXREG_COUNT
	.align		4
        /*005c*/ 	.byte	0x03, 0x1b
        /*005e*/ 	.short	0x00ff


	//----- nvinfo : EIATTR_EXIT_INSTR_OFFSETS
	.align		4
        /*0060*/ 	.byte	0x04, 0x1c
        /*0062*/ 	.short	(.L_21 - .L_20)


	//   ....[0]....
.L_20:
        /*0064*/ 	.word	0x00000360


	//   ....[1]....
        /*0068*/ 	.word	0x00000380


	//----- nvinfo : EIATTR_REQNTID
	.align		4
.L_21:
        /*006c*/ 	.byte	0x04, 0x10
        /*006e*/ 	.short	(.L_23 - .L_22)
.L_22:
        /*0070*/ 	.word	0x00000080
        /*0074*/ 	.word	0x00000001
        /*0078*/ 	.word	0x00000001


	//----- nvinfo : EIATTR_CBANK_PARAM_SIZE
	.align		4
.L_23:
        /*007c*/ 	.byte	0x03, 0x19
        /*007e*/ 	.short	0x0020


	//----- nvinfo : EIATTR_PARAM_CBANK
	.align		4
        /*0080*/ 	.byte	0x04, 0x0a
        /*0082*/ 	.short	(.L_25 - .L_24)
	.align		4
.L_24:
        /*0084*/ 	.word	index@(.nv.constant0.triton_poi_fused_convolution_16)
        /*0088*/ 	.short	0x0210
        /*008a*/ 	.short	0x0020


	//----- nvinfo : EIATTR_SW_WAR
	.align		4
.L_25:
        /*008c*/ 	.byte	0x04, 0x36
        /*008e*/ 	.short	(.L_27 - .L_26)
.L_26:
        /*0090*/ 	.word	0x00000008
.L_27:


//--------------------- .nv.callgraph             --------------------------
	.section	.nv.callgraph,"",@"SHT_CUDA_CALLGRAPH"
	.align	4
	.sectionentsize	8
	.align		4
        /*0000*/ 	.word	0x00000000
	.align		4
        /*0004*/ 	.word	0xffffffff
	.align		4
        /*0008*/ 	.word	0x00000000
	.align		4
        /*000c*/ 	.word	0xfffffffe
	.align		4
        /*0010*/ 	.word	0x00000000
	.align		4
        /*0014*/ 	.word	0xfffffffd
	.align		4
        /*0018*/ 	.word	0x00000000
	.align		4
        /*001c*/ 	.word	0xfffffffc


//--------------------- .text.triton_poi_fused_convolution_16 --------------------------
	.section	.text.triton_poi_fused_convolution_16,"ax",@progbits
	.sectionflags	@"SHF_BARRIERS=1"
	.align	128
        .global         triton_poi_fused_convolution_16
        .type           triton_poi_fused_convolution_16,@function
        .size           triton_poi_fused_convolution_16,(.L_x_1 - triton_poi_fused_convolution_16)
        .other          triton_poi_fused_convolution_16,@"STO_CUDA_ENTRY STV_DEFAULT"
triton_poi_fused_convolution_16:
.text.triton_poi_fused_convolution_16:
[----:B------:R-:W0:Y:S02]  /*0000*/  LDC R1, c[0x0][0x28] ;  /* 0x00000a00ff017b82 */ /* 0x000e240000000800 */
[----:B------:R-:W1:Y:S01]  /*0010*/  S2R R0, SR_CTAID.X ;  /* 0x0000000000007919 */ /* 0x000e620000002500 */
[----:B------:R-:W2:Y:S01]  /*0020*/  LDC.64 R2, c[0x0][0x210] ;  /* 0x00008400ff027b82 */ /* 0x000ea20000000a00 */
[----:B------:R-:W-:Y:S01]  /*0030*/  ULDC.64 UR6, c[0x0][0x208] ;  /* 0x0000820000067ab9 */ /* 0x000fe20000000a00 */
[----:B------:R-:W3:Y:S01]  /*0040*/  S2R R6, SR_TID.X ;  /* 0x0000000000067919 */ /* 0x000ee20000002100 */
[----:B------:R-:W4:Y:S01]  /*0050*/  S2R R4, SR_CTAID.Y ;  /* 0x0000000000047919 */ /* 0x000f220000002600 */
[----:B-1----:R-:W-:Y:S02]  /*0060*/  IMAD.SHL.U32 R0, R0, 0x40, RZ ;  /* 0x0000004000007824 */ /* 0x002fe400078e00ff */
[----:B---3--:R-:W-:Y:S01]  /*0070*/  IMAD.SHL.U32 R7, R6, 0x2, RZ ;  /* 0x0000000206077824 */ /* 0x008fe200078e00ff */
[----:B------:R-:W-:Y:S01]  /*0080*/  SHF.R.U32.HI R5, RZ, 0x5, R6 ;  /* 0x00000005ff057819 */ /* 0x000fe20000011606 */
[----:B----4-:R-:W-:-:S03]  /*0090*/  IMAD.SHL.U32 R4, R4, 0x4, RZ ;  /* 0x0000000404047824 */ /* 0x010fc600078e00ff */
[----:B------:R-:W-:Y:S02]  /*00a0*/  LOP3.LUT R9, R0, 0x3e, R7, 0xf8, !PT ;  /* 0x0000003e00097812 */ /* 0x000fe400078ef807 */
[----:B------:R-:W-:Y:S02]  /*00b0*/  SGXT.U32 R5, R5, 0x2 ;  /* 0x000000020505781a */ /* 0x000fe40000000000 */
[----:B------:R-:W-:Y:S02]  /*00c0*/  ISETP.GE.AND P0, PT, R9, 0x40, PT ;  /* 0x000000400900780c */ /* 0x000fe40003f06270 */
[----:B------:R-:W-:-:S04]  /*00d0*/  LOP3.LUT R8, R4, R5, RZ, 0xfc, !PT ;  /* 0x0000000504087212 */ /* 0x000fc800078efcff */
[C---:B------:R-:W-:Y:S01]  /*00e0*/  ISETP.LT.AND P0, PT, R8.reuse, 0x200, !P0 ;  /* 0x000002000800780c */ /* 0x040fe20004701270 */
[----:B------:R-:W-:-:S04]  /*00f0*/  IMAD R9, R8, 0x40, R9 ;  /* 0x0000004008097824 */ /* 0x000fc800078e0209 */
[----:B--2---:R-:W-:Y:S01]  /*0100*/  IMAD.WIDE R2, R9, 0x4, R2 ;  /* 0x0000000409027825 */ /* 0x004fe200078e0202 */
[----:B------:R-:W-:-:S07]  /*0110*/  CS2R R8, SRZ ;  /* 0x0000000000087805 */ /* 0x000fce000001ff00 */
[----:B------:R1:W2:Y:S01]  /*0120*/  @P0 LDG.E.EL.64 R8, desc[UR6][R2.64] ;  /* 0x0000000602080981 */ /* 0x0002a2000c2e1b00 */
[----:B------:R-:W3:Y:S01]  /*0130*/  S2UR UR5, SR_CgaCtaId ;  /* 0x00000000000579c3 */ /* 0x000ee20000008800 */
[C---:B------:R-:W-:Y:S01]  /*0140*/  IMAD.SHL.U32 R10, R6.reuse, 0x8, RZ ;  /* 0x00000008060a7824 */ /* 0x040fe200078e00ff */
[----:B------:R-:W-:Y:S01]  /*0150*/  UMOV UR4, 0x400 ;  /* 0x0000040000047882 */ /* 0x000fe20000000000 */
[----:B------:R-:W-:-:S03]  /*0160*/  LOP3.LUT R13, R6, 0x7e, RZ, 0xc0, !PT ;  /* 0x0000007e060d7812 */ /* 0x000fc600078ec0ff */
[C---:B------:R-:W-:Y:S02]  /*0170*/  LOP3.LUT R11, R10.reuse, 0xf8, RZ, 0xc0, !PT ;  /* 0x000000f80a0b7812 */ /* 0x040fe400078ec0ff */
[----:B------:R-:W-:Y:S02]  /*0180*/  LOP3.LUT R5, R5, 0xf8, R10, 0xf8, !PT ;  /* 0x000000f805057812 */ /* 0x000fe400078ef80a */
[----:B------:R-:W-:Y:S01]  /*0190*/  LOP3.LUT R10, R10, 0x3f8, RZ, 0xc0, !PT ;  /* 0x000003f80a0a7812 */ /* 0x000fe200078ec0ff */
[----:B---3--:R-:W-:-:S06]  /*01a0*/  UPRMT UR4, UR5, 0x654, UR4 ;  /* 0x0000065405047896 */ /* 0x008fcc0008000004 */
[----:B------:R-:W-:Y:S02]  /*01b0*/  LEA R12, R11, UR4, 0x1 ;  /* 0x000000040b0c7c11 */ /* 0x000fe4000f8e08ff */
[----:B------:R-:W-:Y:S02]  /*01c0*/  LEA R13, R13, UR4, 0x2 ;  /* 0x000000040d0d7c11 */ /* 0x000fe4000f8e10ff */
[----:B------:R-:W-:Y:S01]  /*01d0*/  SHF.R.U32.HI R11, RZ, 0x1, R6 ;  /* 0x00000001ff0b7819 */ /* 0x000fe20000011606 */
[----:B------:R-:W-:Y:S02]  /*01e0*/  IMAD R14, R5, 0x4, R12 ;  /* 0x00000004050e7824 */ /* 0x000fe400078e020c */
[----:B-1----:R-:W-:Y:S01]  /*01f0*/  IMAD.IADD R2, R13, 0x1, R10 ;  /* 0x000000010d027824 */ /* 0x002fe200078e020a */
[----:B------:R-:W-:Y:S02]  /*0200*/  LOP3.LUT R10, R4, 0x2, R7, 0xf8, !PT ;  /* 0x00000002040a7812 */ /* 0x000fe400078ef807 */
[----:B------:R-:W1:Y:S01]  /*0210*/  LDC.64 R4, c[0x0][0x218] ;  /* 0x00008600ff047b82 */ /* 0x000e620000000a00 */
[----:B------:R-:W-:-:S02]  /*0220*/  SGXT.U32 R11, R11, 0x6 ;  /* 0x000000060b0b781a */ /* 0x000fc40000000000 */
[----:B------:R-:W-:Y:S02]  /*0230*/  SHF.R.S32.HI R7, RZ, 0x1f, R10 ;  /* 0x0000001fff077819 */ /* 0x000fe4000001140a */
[----:B------:R-:W-:Y:S02]  /*0240*/  LOP3.LUT R11, R0, R11, RZ, 0xfc, !PT ;  /* 0x0000000b000b7212 */ /* 0x000fe400078efcff */
[----:B------:R-:W-:Y:S02]  /*0250*/  LEA.HI R12, R7, R10, RZ, 0x7 ;  /* 0x0000000a070c7211 */ /* 0x000fe400078f38ff */
[----:B------:R-:W3:Y:S01]  /*0260*/  LDC.64 R6, c[0x0][0x220] ;  /* 0x00008800ff067b82 */ /* 0x000ee20000000a00 */
[----:B------:R-:W-:Y:S02]  /*0270*/  ISETP.GE.AND P0, PT, R11, 0x40, PT ;  /* 0x000000400b00780c */ /* 0x000fe40003f06270 */
[C---:B------:R-:W-:Y:S01]  /*0280*/  LOP3.LUT R13, R12.reuse, 0xffffff80, RZ, 0xc0, !PT ;  /* 0xffffff800c0d7812 */ /* 0x040fe200078ec0ff */
[----:B------:R-:W-:Y:S01]  /*0290*/  IMAD.SHL.U32 R12, R12, 0x40, RZ ;  /* 0x000000400c0c7824 */ /* 0x000fe200078e00ff */
[----:B------:R-:W-:-:S03]  /*02a0*/  ISETP.LT.AND P0, PT, R10, 0x200, !P0 ;  /* 0x000002000a00780c */ /* 0x000fc60004701270 */
[----:B------:R-:W-:-:S04]  /*02b0*/  IMAD.IADD R0, R10, 0x1, -R13 ;  /* 0x000000010a007824 */ /* 0x000fc800078e0a0d */
[----:B------:R-:W-:Y:S01]  /*02c0*/  IMAD R0, R11, 0x80, R0 ;  /* 0x000000800b007824 */ /* 0x000fe200078e0200 */
[----:B--2---:R-:W-:Y:S04]  /*02d0*/  STS [R14], R8 ;  /* 0x000000080e007388 */ /* 0x004fe80000000800 */
[----:B------:R2:W-:Y:S01]  /*02e0*/  STS [R14+0x18], R9 ;  /* 0x000018090e007388 */ /* 0x0005e20000000800 */
[----:B------:R-:W-:Y:S01]  /*02f0*/  BAR.SYNC.DEFER_BLOCKING 0x0 ;  /* 0x0000000000007b1d */ /* 0x000fe20000010000 */
[----:B--2---:R-:W-:-:S05]  /*0300*/  LOP3.LUT R9, R12, 0xffffe000, RZ, 0xc0, !PT ;  /* 0xffffe0000c097812 */ /* 0x004fca00078ec0ff */
[----:B------:R-:W-:-:S04]  /*0310*/  IMAD.IADD R9, R0, 0x1, R9 ;  /* 0x0000000100097824 */ /* 0x000fc800078e0209 */
[----:B-1----:R-:W-:-:S04]  /*0320*/  IMAD.WIDE R4, R9, 0x4, R4 ;  /* 0x0000000409047825 */ /* 0x002fc800078e0204 */
[----:B---3--:R-:W-:Y:S01]  /*0330*/  IMAD.WIDE R6, R9, 0x4, R6 ;  /* 0x0000000409067825 */ /* 0x008fe200078e0206 */
[----:B------:R-:W1:Y:S04]  /*0340*/  LDS.64 R2, [R2] ;  /* 0x0000000002027984 */ /* 0x000e680000000a00 */
[----:B-1----:R1:W-:Y:S01]  /*0350*/  @P0 STG.E.64 desc[UR6][R4.64], R2 ;  /* 0x0000000204000986 */ /* 0x0023e2000c101b06 */
[----:B------:R-:W-:Y:S05]  /*0360*/  @!P0 EXIT ;  /* 0x000000000000894d */ /* 0x000fea0003800000 */
[----:B------:R-:W-:Y:S01]  /*0370*/  STG.E.64 desc[UR6][R6.64], R2 ;  /* 0x0000000206007986 */ /* 0x000fe2000c101b06 */
[----:B------:R-:W-:Y:S05]  /*0380*/  EXIT ;  /* 0x000000000000794d */ /* 0x000fea0003800000 */
.L_x_0:
[----:B------:R-:W-:-:S00]  /*0390*/  BRA `(.L_x_0) ;  /* 0xfffffffc00fc7947 */ /* 0x000fc0000383ffff */
[----:B------:R-:W-:-:S00]  /*03a0*/  NOP ;  /* 0x0000000000007918 */ /* 0x000fc00000000000 */
        /* <DEDUP_REMOVED lines=13> */
.L_x_1:


//--------------------- .nv.shared.triton_poi_fused_convolution_16 --------------------------
	.section	.nv.shared.triton_poi_fused_convolution_16,"aw",@nobits
	.sectionflags	@""
	.align	16
	.zero		1024


//--------------------- .nv.constant0.triton_poi_fused_convolution_16 --------------------------
	.section	.nv.constant0.triton_poi_fused_convolution_16,"a",@progbits
	.sectionflags	@""
	.align	4
.nv.constant0.triton_poi_fused_convolution_16:
	.zero		560
